//
// Generated by NVIDIA NVVM Compiler
//
// Compiler Build ID: CL-36424714
// Cuda compilation tools, release 13.0, V13.0.88
// Based on NVVM 20.0.0
//

.version 9.0
.target sm_100
.address_size 64

	// .globl	_Z6kernelI7ProgramEvPKfPf
// _ZZN4SmemILi512EEixEiE4smem has been demoted

.visible .entry _Z6kernelI7ProgramEvPKfPf(
	.param .u64 .ptr .align 1 _Z6kernelI7ProgramEvPKfPf_param_0,
	.param .u64 .ptr .align 1 _Z6kernelI7ProgramEvPKfPf_param_1
)
{
	.reg .b32 	%r<6>;
	.reg .b32 	%f<3>;
	.reg .b64 	%rd<8>;
	// demoted variable
	.shared .align 4 .b8 _ZZN4SmemILi512EEixEiE4smem[2048];
	ld.param.u64 	%rd1, [_Z6kernelI7ProgramEvPKfPf_param_0];
	ld.param.u64 	%rd2, [_Z6kernelI7ProgramEvPKfPf_param_1];
	cvta.to.global.u64 	%rd3, %rd2;
	cvta.to.global.u64 	%rd4, %rd1;
	mov.u32 	%r1, %tid.x;
	shl.b32 	%r2, %r1, 2;
	mov.u32 	%r3, _ZZN4SmemILi512EEixEiE4smem;
	add.s32 	%r4, %r3, %r2;
	mul.wide.u32 	%rd5, %r1, 4;
	add.s64 	%rd6, %rd4, %rd5;
	ld.global.f32 	%f1, [%rd6];
	st.shared.f32 	[%r4], %f1;
	sub.s32 	%r5, %r3, %r2;
	ld.shared.f32 	%f2, [%r5+2044];
	add.s64 	%rd7, %rd3, %rd5;
	st.global.f32 	[%rd7], %f2;
	ret;

}


// ===== COMPILED SASS (sm_100) =====

	.target	sm_100

	.elftype	@"ET_EXEC"


//--------------------- .note.nv.tkinfo           --------------------------
	.section	.note.nv.tkinfo,"",@"SHT_NOTE"
	.sectionflags	@"SHF_NOTE_NV_TKINFO"
	.tkinfo
        /*0018*/ 	.word	0x00000002
        /*0030*/ 	.string	""
        /*0030*/ 	.string	"ptxas"
        /*0030*/ 	.string	"Cuda compilation tools, release 13.0, V13.0.88"
        /*0030*/ 	.string	"Build cuda_13.0.r13.0/compiler.36424714_0"
        /*0030*/ 	.string	"-arch sm_100 -m 64 "



//--------------------- .note.nv.cuinfo           --------------------------
	.section	.note.nv.cuinfo,"",@"SHT_NOTE"
	.sectionflags	@"SHF_NOTE_NV_CUINFO"
        /*0018*/ 	.short	0x0002
        /*001a*/ 	.short	0x0064
        /*001c*/ 	.short	0x0082
	.zero		2


//--------------------- .nv.info                  --------------------------
	.section	.nv.info,"",@"SHT_CUDA_INFO"
	.align	4


	//----- nvinfo : EIATTR_REGCOUNT
	.align		4
        /*0000*/ 	.byte	0x04, 0x2f
        /*0002*/ 	.short	(.L_1 - .L_0)
	.align		4
.L_0:
        /*0004*/ 	.word	index@(_Z6kernelI7ProgramEvPKfPf)
        /*0008*/ 	.word	0x0000000c


	//----- nvinfo : EIATTR_FRAME_SIZE
	.align		4
.L_1:
        /*000c*/ 	.byte	0x04, 0x11
        /*000e*/ 	.short	(.L_3 - .L_2)
	.align		4
.L_2:
        /*0010*/ 	.word	index@(_Z6kernelI7ProgramEvPKfPf)
        /*0014*/ 	.word	0x00000000


	//----- nvinfo : EIATTR_MIN_STACK_SIZE
	.align		4
.L_3:
        /*0018*/ 	.byte	0x04, 0x12
        /*001a*/ 	.short	(.L_5 - .L_4)
	.align		4
.L_4:
        /*001c*/ 	.word	index@(_Z6kernelI7ProgramEvPKfPf)
        /*0020*/ 	.word	0x00000000
.L_5:


//--------------------- .nv.compat                --------------------------
	.section	.nv.compat,"",@"SHT_CUDA_COMPAT_INFO"
	.align	4
        /*0000*/ 	.byte	0x02, 0x09, 0x00, 0x00, 0x02, 0x02, 0x01, 0x00, 0x02, 0x05, 0x05, 0x00, 0x03, 0x07, 0x01, 0x01
        /*0010*/ 	.byte	0x02, 0x03, 0x00, 0x00, 0x02, 0x06, 0x01, 0x00, 0x04, 0x0b, 0x08, 0x00, 0x09, 0x00, 0x00, 0x00
        /*0020*/ 	.byte	0x00, 0x00, 0x00, 0x00


//--------------------- .nv.info._Z6kernelI7ProgramEvPKfPf --------------------------
	.section	.nv.info._Z6kernelI7ProgramEvPKfPf,"",@"SHT_CUDA_INFO"
	.sectionflags	@""
	.align	4


	//----- nvinfo : EIATTR_CUDA_API_VERSION
	.align		4
        /*0000*/ 	.byte	0x04, 0x37
        /*0002*/ 	.short	(.L_7 - .L_6)
.L_6:
        /*0004*/ 	.word	0x00000082


	//----- nvinfo : EIATTR_KPARAM_INFO
	.align		4
.L_7:
        /*0008*/ 	.byte	0x04, 0x17
        /*000a*/ 	.short	(.L_9 - .L_8)
.L_8:
        /*000c*/ 	.word	0x00000000
        /*0010*/ 	.short	0x0001
        /*0012*/ 	.short	0x0008
        /*0014*/ 	.byte	0x00, 0xf5, 0x21, 0x00


	//----- nvinfo : EIATTR_KPARAM_INFO
	.align		4
.L_9:
        /*0018*/ 	.byte	0x04, 0x17
        /*001a*/ 	.short	(.L_11 - .L_10)
.L_10:
        /*001c*/ 	.word	0x00000000
        /*0020*/ 	.short	0x0000
        /*0022*/ 	.short	0x0000
        /*0024*/ 	.byte	0x00, 0xf5, 0x21, 0x00


	//----- nvinfo : EIATTR_SPARSE_MMA_MASK
	.align		4
.L_11:
        /*0028*/ 	.byte	0x03, 0x50
        /*002a*/ 	.short	0x0000


	//----- nvinfo : EIATTR_MAXREG_COUNT
	.align		4
        /*002c*/ 	.byte	0x03, 0x1b
        /*002e*/ 	.short	0x00ff


	//----- nvinfo : EIATTR_MERCURY_ISA_VERSION
	.align		4
        /*0030*/ 	.byte	0x03, 0x5f
        /*0032*/ 	.short	0x0101


	//----- nvinfo : EIATTR_VRC_CTA_INIT_COUNT
	.align		4
        /*0034*/ 	.byte	0x02, 0x4a
	.zero		1
	.zero		1


	//----- nvinfo : EIATTR_EXIT_INSTR_OFFSETS
	.align		4
        /*0038*/ 	.byte	0x04, 0x1c
        /*003a*/ 	.short	(.L_13 - .L_12)


	//   ....[0]....
.L_12:
        /*003c*/ 	.word	0x00000100


	//----- nvinfo : EIATTR_CBANK_PARAM_SIZE
	.align		4
.L_13:
        /*0040*/ 	.byte	0x03, 0x19
        /*0042*/ 	.short	0x0010


	//----- nvinfo : EIATTR_PARAM_CBANK
	.align		4
        /*0044*/ 	.byte	0x04, 0x0a
        /*0046*/ 	.short	(.L_15 - .L_14)
	.align		4
.L_14:
        /*0048*/ 	.word	index@(.nv.constant0._Z6kernelI7ProgramEvPKfPf)
        /*004c*/ 	.short	0x0380
        /*004e*/ 	.short	0x0010


	//----- nvinfo : EIATTR_SW_WAR
	.align		4
.L_15:
        /*0050*/ 	.byte	0x04, 0x36
        /*0052*/ 	.short	(.L_17 - .L_16)
.L_16:
        /*0054*/ 	.word	0x00000008
.L_17:


//--------------------- .nv.callgraph             --------------------------
	.section	.nv.callgraph,"",@"SHT_CUDA_CALLGRAPH"
	.align	4
	.sectionentsize	8
	.align		4
        /*0000*/ 	.word	0x00000000
	.align		4
        /*0004*/ 	.word	0xffffffff
	.align		4
        /*0008*/ 	.word	0x00000000
	.align		4
        /*000c*/ 	.word	0xfffffffe
	.align		4
        /*0010*/ 	.word	0x00000000
	.align		4
        /*0014*/ 	.word	0xfffffffd
	.align		4
        /*0018*/ 	.word	0x00000000
	.align		4
        /*001c*/ 	.word	0xfffffffc


//--------------------- .text._Z6kernelI7ProgramEvPKfPf --------------------------
	.section	.text._Z6kernelI7ProgramEvPKfPf,"ax",@progbits
	.align	128
        .global         _Z6kernelI7ProgramEvPKfPf
        .type           _Z6kernelI7ProgramEvPKfPf,@function
        .size           _Z6kernelI7ProgramEvPKfPf,(.L_x_1 - _Z6kernelI7ProgramEvPKfPf)
        .other          _Z6kernelI7ProgramEvPKfPf,@"STO_CUDA_ENTRY STV_DEFAULT"
_Z6kernelI7ProgramEvPKfPf:
.text._Z6kernelI7ProgramEvPKfPf:
[----:B------:R-:W-:Y:S01]  /*0000*/  LDC R1, c[0x0][0x37c] ;  /* 0x0000df00ff017b82 */ /* 0x000fe20000000800 */
[----:B------:R-:W0:Y:S07]  /*0010*/  S2R R9, SR_TID.X ;  /* 0x0000000000097919 */ /* 0x000e2e0000002100 */
[----:B------:R-:W0:Y:S01]  /*0020*/  LDC.64 R2, c[0x0][0x380] ;  /* 0x0000e000ff027b82 */ /* 0x000e220000000a00 */
[----:B------:R-:W1:Y:S01]  /*0030*/  LDCU.64 UR4, c[0x0][0x358] ;  /* 0x00006b00ff0477ac */ /* 0x000e620008000a00 */
[----:B0-----:R-:W-:-:S06]  /*0040*/  IMAD.WIDE.U32 R2, R9, 0x4, R2 ;  /* 0x0000000409027825 */ /* 0x001fcc00078e0002 */
[----:B-1----:R-:W2:Y:S01]  /*0050*/  LDG.E R3, desc[UR4][R2.64] ;  /* 0x0000000402037981 */ /* 0x002ea2000c1e1900 */
[----:B------:R-:W-:Y:S01]  /*0060*/  MOV R0, 0x400 ;  /* 0x0000040000007802 */ /* 0x000fe20000000f00 */
[----:B------:R-:W0:Y:S03]  /*0070*/  S2R R5, SR_CgaCtaId ;  /* 0x0000000000057919 */ /* 0x000e260000008800 */
[----:B0-----:R-:W-:Y:S02]  /*0080*/  LEA R0, R5, R0, 0x18 ;  /* 0x0000000005007211 */ /* 0x001fe400078ec0ff */
[----:B------:R-:W0:Y:S02]  /*0090*/  LDC.64 R4, c[0x0][0x388] ;  /* 0x0000e200ff047b82 */ /* 0x000e240000000a00 */
[C---:B------:R-:W-:Y:S01]  /*00a0*/  LEA R6, R9.reuse, R0, 0x2 ;  /* 0x0000000009067211 */ /* 0x040fe200078e10ff */
[----:B------:R-:W-:-:S02]  /*00b0*/  IMAD R0, R9, -0x4, R0 ;  /* 0xfffffffc09007824 */ /* 0x000fc400078e0200 */
[----:B0-----:R-:W-:Y:S02]  /*00c0*/  IMAD.WIDE.U32 R4, R9, 0x4, R4 ;  /* 0x0000000409047825 */ /* 0x001fe400078e0004 */
[----:B--2---:R-:W-:Y:S04]  /*00d0*/  STS [R6], R3 ;  /* 0x0000000306007388 */ /* 0x004fe80000000800 */
[----:B------:R-:W0:Y:S04]  /*00e0*/  LDS R7, [R0+0x7fc] ;  /* 0x0007fc0000077984 */ /* 0x000e280000000800 */
[----:B0-----:R-:W-:Y:S01]  /*00f0*/  STG.E desc[UR4][R4.64], R7 ;  /* 0x0000000704007986 */ /* 0x001fe2000c101904 */
[----:B------:R-:W-:Y:S05]  /*0100*/  EXIT ;  /* 0x000000000000794d */ /* 0x000fea0003800000 */
.L_x_0:
[----:B------:R-:W-:-:S00]  /*0110*/  BRA `(.L_x_0) ;  /* 0xfffffffc00fc7947 */ /* 0x000fc0000383ffff */
[----:B------:R-:W-:-:S00]  /*0120*/  NOP ;  /* 0x0000000000007918 */ /* 0x000fc00000000000 */
        /* <DEDUP_REMOVED lines=13> */
.L_x_1:


//--------------------- .nv.shared._Z6kernelI7ProgramEvPKfPf --------------------------
	.section	.nv.shared._Z6kernelI7ProgramEvPKfPf,"aw",@nobits
	.sectionflags	@""
	.align	4
.nv.shared._Z6kernelI7ProgramEvPKfPf:
	.zero		3072


//--------------------- .nv.shared.reserved.0     --------------------------
	.section	.nv.shared.reserved.0,"aw",@nobits
	.weak		__nv_reservedSMEM_offset_0_alias
	.size		__nv_reservedSMEM_offset_0_alias, 0, 64
	.other		__nv_reservedSMEM_offset_0_alias,@"STO_CUDA_RESERVED_SHARED STV_DEFAULT"
__nv_reservedSMEM_offset_0_alias:
	.zero		0
	.zero		64


//--------------------- .nv.constant0._Z6kernelI7ProgramEvPKfPf --------------------------
	.section	.nv.constant0._Z6kernelI7ProgramEvPKfPf,"a",@progbits
	.sectionflags	@""
	.align	4
.nv.constant0._Z6kernelI7ProgramEvPKfPf:
	.zero		912


//--------------------- SYMBOLS --------------------------

	.type		.nv.reservedSmem.offset0,@object
	.size		.nv.reservedSmem.offset0,0x4
	.type		.nv.reservedSmem.cap,@object
	.size		.nv.reservedSmem.cap,0x4
